//
// Generated by NVIDIA NVVM Compiler
//
// Compiler Build ID: CL-36424714
// Cuda compilation tools, release 13.0, V13.0.88
// Based on NVVM 20.0.0
//

.version 9.0
.target sm_100
.address_size 64

	// .globl	_Z12MatMulKernel6MatrixS_S_
// _ZZ12MatMulKernel6MatrixS_S_E2As has been demoted
// _ZZ12MatMulKernel6MatrixS_S_E2Bs has been demoted

.visible .entry _Z12MatMulKernel6MatrixS_S_(
	.param .align 8 .b8 _Z12MatMulKernel6MatrixS_S__param_0[24],
	.param .align 8 .b8 _Z12MatMulKernel6MatrixS_S__param_1[24],
	.param .align 8 .b8 _Z12MatMulKernel6MatrixS_S__param_2[24]
)
{
	.reg .pred 	%p<15>;
	.reg .b32 	%r<83>;
	.reg .b32 	%f<121>;
	.reg .b64 	%rd<22>;
	// demoted variable
	.shared .align 4 .b8 _ZZ12MatMulKernel6MatrixS_S_E2As[1024];
	// demoted variable
	.shared .align 4 .b8 _ZZ12MatMulKernel6MatrixS_S_E2Bs[1024];
	ld.param.u64 	%rd6, [_Z12MatMulKernel6MatrixS_S__param_2+16];
	ld.param.u32 	%r44, [_Z12MatMulKernel6MatrixS_S__param_2+8];
	ld.param.u64 	%rd5, [_Z12MatMulKernel6MatrixS_S__param_1+16];
	ld.param.u32 	%r41, [_Z12MatMulKernel6MatrixS_S__param_1+8];
	ld.param.u64 	%rd4, [_Z12MatMulKernel6MatrixS_S__param_0+16];
	ld.param.u32 	%r38, [_Z12MatMulKernel6MatrixS_S__param_0+8];
	ld.param.v2.u32 	{%r36, %r37}, [_Z12MatMulKernel6MatrixS_S__param_0];
	mov.u32 	%r45, %ctaid.y;
	mov.u32 	%r46, %ctaid.x;
	shl.b32 	%r2, %r45, 4;
	shl.b32 	%r3, %r46, 4;
	mov.u32 	%r4, %tid.y;
	mov.u32 	%r5, %tid.x;
	mov.u32 	%r47, %ntid.x;
	mad.lo.s32 	%r48, %r46, %r47, %r5;
	setp.ge.u32 	%p1, %r48, %r36;
	@%p1 bra 	$L__BB0_20;
	setp.lt.s32 	%p2, %r36, 1;
	mov.f32 	%f119, 0f00000000;
	@%p2 bra 	$L__BB0_19;
	add.s32 	%r50, %r36, 15;
	shr.u32 	%r6, %r50, 4;
	mul.lo.s32 	%r7, %r2, %r38;
	cvta.to.global.u64 	%rd1, %rd5;
	shl.b32 	%r8, %r41, 4;
	mad.lo.s32 	%r51, %r38, %r4, %r5;
	cvt.s64.s32 	%rd2, %r51;
	shl.b32 	%r52, %r4, 6;
	mov.u32 	%r53, _ZZ12MatMulKernel6MatrixS_S_E2As;
	add.s32 	%r9, %r53, %r52;
	shl.b32 	%r54, %r5, 2;
	add.s32 	%r10, %r9, %r54;
	mad.lo.s32 	%r55, %r41, %r4, %r5;
	cvt.s64.s32 	%rd3, %r55;
	mov.u32 	%r56, _ZZ12MatMulKernel6MatrixS_S_E2Bs;
	add.s32 	%r14, %r56, %r54;
	add.s32 	%r11, %r14, %r52;
	add.s32 	%r12, %r6, -1;
	and.b32  	%r13, %r36, 15;
	add.s32 	%r15, %r9, 32;
	mov.f32 	%f119, 0f00000000;
	mov.b32 	%r76, 0;
$L__BB0_3:
	shl.b32 	%r57, %r76, 4;
	add.s32 	%r58, %r57, %r7;
	cvt.s64.s32 	%rd7, %r58;
	mad.lo.s32 	%r59, %r8, %r76, %r3;
	cvt.s64.s32 	%rd8, %r59;
	add.s64 	%rd9, %rd7, %rd2;
	cvta.to.global.u64 	%rd10, %rd4;
	shl.b64 	%rd11, %rd9, 2;
	add.s64 	%rd12, %rd10, %rd11;
	ld.global.f32 	%f19, [%rd12];
	st.shared.f32 	[%r10], %f19;
	add.s64 	%rd13, %rd8, %rd3;
	shl.b64 	%rd14, %rd13, 2;
	add.s64 	%rd15, %rd1, %rd14;
	ld.global.f32 	%f20, [%rd15];
	st.shared.f32 	[%r11], %f20;
	bar.sync 	0;
	setp.lt.s32 	%p3, %r76, %r12;
	selp.b32 	%r17, 16, %r13, %p3;
	setp.eq.s32 	%p4, %r17, 0;
	@%p4 bra 	$L__BB0_18;
	setp.ge.s32 	%p5, %r76, %r12;
	and.b32  	%r18, %r17, 15;
	mov.b32 	%r81, 0;
	@%p5 bra 	$L__BB0_8;
	mov.b32 	%r79, 512;
	mov.b32 	%r78, -16;
	mov.u32 	%r77, %r15;
$L__BB0_6:
	.pragma "nounroll";
	ld.shared.f32 	%f22, [%r77+-32];
	add.s32 	%r63, %r14, %r79;
	ld.shared.f32 	%f23, [%r63+-512];
	fma.rn.f32 	%f24, %f22, %f23, %f119;
	ld.shared.f32 	%f25, [%r77+-28];
	ld.shared.f32 	%f26, [%r63+-448];
	fma.rn.f32 	%f27, %f25, %f26, %f24;
	ld.shared.f32 	%f28, [%r77+-24];
	ld.shared.f32 	%f29, [%r63+-384];
	fma.rn.f32 	%f30, %f28, %f29, %f27;
	ld.shared.f32 	%f31, [%r77+-20];
	ld.shared.f32 	%f32, [%r63+-320];
	fma.rn.f32 	%f33, %f31, %f32, %f30;
	ld.shared.f32 	%f34, [%r77+-16];
	ld.shared.f32 	%f35, [%r63+-256];
	fma.rn.f32 	%f36, %f34, %f35, %f33;
	ld.shared.f32 	%f37, [%r77+-12];
	ld.shared.f32 	%f38, [%r63+-192];
	fma.rn.f32 	%f39, %f37, %f38, %f36;
	ld.shared.f32 	%f40, [%r77+-8];
	ld.shared.f32 	%f41, [%r63+-128];
	fma.rn.f32 	%f42, %f40, %f41, %f39;
	ld.shared.f32 	%f43, [%r77+-4];
	ld.shared.f32 	%f44, [%r63+-64];
	fma.rn.f32 	%f45, %f43, %f44, %f42;
	ld.shared.f32 	%f46, [%r77];
	ld.shared.f32 	%f47, [%r63];
	fma.rn.f32 	%f48, %f46, %f47, %f45;
	ld.shared.f32 	%f49, [%r77+4];
	ld.shared.f32 	%f50, [%r63+64];
	fma.rn.f32 	%f51, %f49, %f50, %f48;
	ld.shared.f32 	%f52, [%r77+8];
	ld.shared.f32 	%f53, [%r63+128];
	fma.rn.f32 	%f54, %f52, %f53, %f51;
	ld.shared.f32 	%f55, [%r77+12];
	ld.shared.f32 	%f56, [%r63+192];
	fma.rn.f32 	%f57, %f55, %f56, %f54;
	ld.shared.f32 	%f58, [%r77+16];
	ld.shared.f32 	%f59, [%r63+256];
	fma.rn.f32 	%f60, %f58, %f59, %f57;
	ld.shared.f32 	%f61, [%r77+20];
	ld.shared.f32 	%f62, [%r63+320];
	fma.rn.f32 	%f63, %f61, %f62, %f60;
	ld.shared.f32 	%f64, [%r77+24];
	ld.shared.f32 	%f65, [%r63+384];
	fma.rn.f32 	%f66, %f64, %f65, %f63;
	ld.shared.f32 	%f67, [%r77+28];
	ld.shared.f32 	%f68, [%r63+448];
	fma.rn.f32 	%f119, %f67, %f68, %f66;
	add.s32 	%r79, %r79, 1024;
	add.s32 	%r78, %r78, 16;
	add.s32 	%r77, %r77, 64;
	setp.ne.s32 	%p6, %r79, 1536;
	@%p6 bra 	$L__BB0_6;
	add.s32 	%r81, %r78, 16;
$L__BB0_8:
	setp.eq.s32 	%p7, %r18, 0;
	@%p7 bra 	$L__BB0_18;
	and.b32  	%r27, %r17, 7;
	setp.lt.u32 	%p8, %r18, 8;
	@%p8 bra 	$L__BB0_11;
	shl.b32 	%r64, %r81, 2;
	add.s32 	%r65, %r9, %r64;
	ld.shared.f32 	%f70, [%r65];
	shl.b32 	%r66, %r81, 6;
	add.s32 	%r67, %r14, %r66;
	ld.shared.f32 	%f71, [%r67];
	fma.rn.f32 	%f72, %f70, %f71, %f119;
	ld.shared.f32 	%f73, [%r65+4];
	ld.shared.f32 	%f74, [%r67+64];
	fma.rn.f32 	%f75, %f73, %f74, %f72;
	ld.shared.f32 	%f76, [%r65+8];
	ld.shared.f32 	%f77, [%r67+128];
	fma.rn.f32 	%f78, %f76, %f77, %f75;
	ld.shared.f32 	%f79, [%r65+12];
	ld.shared.f32 	%f80, [%r67+192];
	fma.rn.f32 	%f81, %f79, %f80, %f78;
	ld.shared.f32 	%f82, [%r65+16];
	ld.shared.f32 	%f83, [%r67+256];
	fma.rn.f32 	%f84, %f82, %f83, %f81;
	ld.shared.f32 	%f85, [%r65+20];
	ld.shared.f32 	%f86, [%r67+320];
	fma.rn.f32 	%f87, %f85, %f86, %f84;
	ld.shared.f32 	%f88, [%r65+24];
	ld.shared.f32 	%f89, [%r67+384];
	fma.rn.f32 	%f90, %f88, %f89, %f87;
	ld.shared.f32 	%f91, [%r65+28];
	ld.shared.f32 	%f92, [%r67+448];
	fma.rn.f32 	%f119, %f91, %f92, %f90;
	add.s32 	%r81, %r81, 8;
$L__BB0_11:
	setp.eq.s32 	%p9, %r27, 0;
	@%p9 bra 	$L__BB0_18;
	and.b32  	%r30, %r17, 3;
	setp.lt.u32 	%p10, %r27, 4;
	@%p10 bra 	$L__BB0_14;
	shl.b32 	%r68, %r81, 2;
	add.s32 	%r69, %r9, %r68;
	ld.shared.f32 	%f94, [%r69];
	shl.b32 	%r70, %r81, 6;
	add.s32 	%r71, %r14, %r70;
	ld.shared.f32 	%f95, [%r71];
	fma.rn.f32 	%f96, %f94, %f95, %f119;
	ld.shared.f32 	%f97, [%r69+4];
	ld.shared.f32 	%f98, [%r71+64];
	fma.rn.f32 	%f99, %f97, %f98, %f96;
	ld.shared.f32 	%f100, [%r69+8];
	ld.shared.f32 	%f101, [%r71+128];
	fma.rn.f32 	%f102, %f100, %f101, %f99;
	ld.shared.f32 	%f103, [%r69+12];
	ld.shared.f32 	%f104, [%r71+192];
	fma.rn.f32 	%f119, %f103, %f104, %f102;
	add.s32 	%r81, %r81, 4;
$L__BB0_14:
	setp.eq.s32 	%p11, %r30, 0;
	@%p11 bra 	$L__BB0_18;
	shl.b32 	%r72, %r81, 2;
	add.s32 	%r33, %r9, %r72;
	ld.shared.f32 	%f105, [%r33];
	shl.b32 	%r73, %r81, 6;
	add.s32 	%r34, %r14, %r73;
	ld.shared.f32 	%f106, [%r34];
	fma.rn.f32 	%f119, %f105, %f106, %f119;
	setp.eq.s32 	%p12, %r30, 1;
	@%p12 bra 	$L__BB0_18;
	ld.shared.f32 	%f107, [%r33+4];
	ld.shared.f32 	%f108, [%r34+64];
	fma.rn.f32 	%f119, %f107, %f108, %f119;
	setp.eq.s32 	%p13, %r30, 2;
	@%p13 bra 	$L__BB0_18;
	ld.shared.f32 	%f109, [%r33+8];
	ld.shared.f32 	%f110, [%r34+128];
	fma.rn.f32 	%f119, %f109, %f110, %f119;
$L__BB0_18:
	bar.sync 	0;
	add.s32 	%r76, %r76, 1;
	setp.ne.s32 	%p14, %r76, %r6;
	@%p14 bra 	$L__BB0_3;
$L__BB0_19:
	mad.lo.s32 	%r74, %r44, %r4, %r5;
	cvt.s64.s32 	%rd16, %r74;
	mad.lo.s32 	%r75, %r2, %r44, %r3;
	cvt.s64.s32 	%rd17, %r75;
	add.s64 	%rd18, %rd17, %rd16;
	cvta.to.global.u64 	%rd19, %rd6;
	shl.b64 	%rd20, %rd18, 2;
	add.s64 	%rd21, %rd19, %rd20;
	st.global.f32 	[%rd21], %f119;
$L__BB0_20:
	ret;

}


// ===== COMPILED SASS (sm_100) =====

	.target	sm_100

	.elftype	@"ET_EXEC"


//--------------------- .note.nv.tkinfo           --------------------------
	.section	.note.nv.tkinfo,"",@"SHT_NOTE"
	.sectionflags	@"SHF_NOTE_NV_TKINFO"
	.tkinfo
        /*0018*/ 	.word	0x00000002
        /*0030*/ 	.string	""
        /*0030*/ 	.string	"ptxas"
        /*0030*/ 	.string	"Cuda compilation tools, release 13.0, V13.0.88"
        /*0030*/ 	.string	"Build cuda_13.0.r13.0/compiler.36424714_0"
        /*0030*/ 	.string	"-arch sm_100 -m 64 "



//--------------------- .note.nv.cuinfo           --------------------------
	.section	.note.nv.cuinfo,"",@"SHT_NOTE"
	.sectionflags	@"SHF_NOTE_NV_CUINFO"
        /*0018*/ 	.short	0x0002
        /*001a*/ 	.short	0x0064
        /*001c*/ 	.short	0x0082
	.zero		2


//--------------------- .nv.info                  --------------------------
	.section	.nv.info,"",@"SHT_CUDA_INFO"
	.align	4


	//----- nvinfo : EIATTR_REGCOUNT
	.align		4
        /*0000*/ 	.byte	0x04, 0x2f
        /*0002*/ 	.short	(.L_1 - .L_0)
	.align		4
.L_0:
        /*0004*/ 	.word	index@(_Z12MatMulKernel6MatrixS_S_)
        /*0008*/ 	.word	0x0000001e


	//----- nvinfo : EIATTR_FRAME_SIZE
	.align		4
.L_1:
        /*000c*/ 	.byte	0x04, 0x11
        /*000e*/ 	.short	(.L_3 - .L_2)
	.align		4
.L_2:
        /*0010*/ 	.word	index@(_Z12MatMulKernel6MatrixS_S_)
        /*0014*/ 	.word	0x00000000


	//----- nvinfo : EIATTR_MIN_STACK_SIZE
	.align		4
.L_3:
        /*0018*/ 	.byte	0x04, 0x12
        /*001a*/ 	.short	(.L_5 - .L_4)
	.align		4
.L_4:
        /*001c*/ 	.word	index@(_Z12MatMulKernel6MatrixS_S_)
        /*0020*/ 	.word	0x00000000
.L_5:


//--------------------- .nv.compat                --------------------------
	.section	.nv.compat,"",@"SHT_CUDA_COMPAT_INFO"
	.align	4
        /*0000*/ 	.byte	0x02, 0x09, 0x00, 0x00, 0x02, 0x02, 0x01, 0x00, 0x02, 0x05, 0x05, 0x00, 0x03, 0x07, 0x01, 0x01
        /*0010*/ 	.byte	0x02, 0x03, 0x00, 0x00, 0x02, 0x06, 0x01, 0x00, 0x04, 0x0b, 0x08, 0x00, 0x09, 0x00, 0x00, 0x00
        /*0020*/ 	.byte	0x00, 0x00, 0x00, 0x00


//--------------------- .nv.info._Z12MatMulKernel6MatrixS_S_ --------------------------
	.section	.nv.info._Z12MatMulKernel6MatrixS_S_,"",@"SHT_CUDA_INFO"
	.sectionflags	@""
	.align	4


	//----- nvinfo : EIATTR_CUDA_API_VERSION
	.align		4
        /*0000*/ 	.byte	0x04, 0x37
        /*0002*/ 	.short	(.L_7 - .L_6)
.L_6:
        /*0004*/ 	.word	0x00000082


	//----- nvinfo : EIATTR_KPARAM_INFO
	.align		4
.L_7:
        /*0008*/ 	.byte	0x04, 0x17
        /*000a*/ 	.short	(.L_9 - .L_8)
.L_8:
        /*000c*/ 	.word	0x00000000
        /*0010*/ 	.short	0x0002
        /*0012*/ 	.short	0x0030
        /*0014*/ 	.byte	0x00, 0xf0, 0x61, 0x00


	//----- nvinfo : EIATTR_KPARAM_INFO
	.align		4
.L_9:
        /*0018*/ 	.byte	0x04, 0x17
        /*001a*/ 	.short	(.L_11 - .L_10)
.L_10:
        /*001c*/ 	.word	0x00000000
        /*0020*/ 	.short	0x0001
        /*0022*/ 	.short	0x0018
        /*0024*/ 	.byte	0x00, 0xf0, 0x61, 0x00


	//----- nvinfo : EIATTR_KPARAM_INFO
	.align		4
.L_11:
        /*0028*/ 	.byte	0x04, 0x17
        /*002a*/ 	.short	(.L_13 - .L_12)
.L_12:
        /*002c*/ 	.word	0x00000000
        /*0030*/ 	.short	0x0000
        /*0032*/ 	.short	0x0000
        /*0034*/ 	.byte	0x00, 0xf0, 0x61, 0x00


	//----- nvinfo : EIATTR_SPARSE_MMA_MASK
	.align		4
.L_13:
        /*0038*/ 	.byte	0x03, 0x50
        /*003a*/ 	.short	0x0000


	//----- nvinfo : EIATTR_MAXREG_COUNT
	.align		4
        /*003c*/ 	.byte	0x03, 0x1b
        /*003e*/ 	.short	0x00ff


	//----- nvinfo : EIATTR_NUM_BARRIERS
	.align		4
        /*0040*/ 	.byte	0x02, 0x4c
        /*0042*/ 	.byte	0x01
	.zero		1


	//----- nvinfo : EIATTR_MERCURY_ISA_VERSION
	.align		4
        /*0044*/ 	.byte	0x03, 0x5f
        /*0046*/ 	.short	0x0101


	//----- nvinfo : EIATTR_UNUSED_LOAD_BYTE_OFFSET
	.align		4
        /*0048*/ 	.byte	0x04, 0x44
        /*004a*/ 	.short	(.L_15 - .L_14)


	//   ....[0]....
.L_14:
        /*004c*/ 	.word	0x000009e0
        /*0050*/ 	.word	0x00000fff


	//----- nvinfo : EIATTR_VRC_CTA_INIT_COUNT
	.align		4
.L_15:
        /*0054*/ 	.byte	0x02, 0x4a
	.zero		1
	.zero		1


	//----- nvinfo : EIATTR_EXIT_INSTR_OFFSETS
	.align		4
        /*0058*/ 	.byte	0x04, 0x1c
        /*005a*/ 	.short	(.L_17 - .L_16)


	//   ....[0]....
.L_16:
        /*005c*/ 	.word	0x00000070


	//   ....[1]....
        /*0060*/ 	.word	0x00000b60


	//----- nvinfo : EIATTR_CBANK_PARAM_SIZE
	.align		4
.L_17:
        /*0064*/ 	.byte	0x03, 0x19
        /*0066*/ 	.short	0x0048


	//----- nvinfo : EIATTR_PARAM_CBANK
	.align		4
        /*0068*/ 	.byte	0x04, 0x0a
        /*006a*/ 	.short	(.L_19 - .L_18)
	.align		4
.L_18:
        /*006c*/ 	.word	index@(.nv.constant0._Z12MatMulKernel6MatrixS_S_)
        /*0070*/ 	.short	0x0380
        /*0072*/ 	.short	0x0048


	//----- nvinfo : EIATTR_SW_WAR
	.align		4
.L_19:
        /*0074*/ 	.byte	0x04, 0x36
        /*0076*/ 	.short	(.L_21 - .L_20)
.L_20:
        /*0078*/ 	.word	0x00000008
.L_21:


//--------------------- .nv.callgraph             --------------------------
	.section	.nv.callgraph,"",@"SHT_CUDA_CALLGRAPH"
	.align	4
	.sectionentsize	8
	.align		4
        /*0000*/ 	.word	0x00000000
	.align		4
        /*0004*/ 	.word	0xffffffff
	.align		4
        /*0008*/ 	.word	0x00000000
	.align		4
        /*000c*/ 	.word	0xfffffffe
	.align		4
        /*0010*/ 	.word	0x00000000
	.align		4
        /*0014*/ 	.word	0xfffffffd
	.align		4
        /*0018*/ 	.word	0x00000000
	.align		4
        /*001c*/ 	.word	0xfffffffc


//--------------------- .text._Z12MatMulKernel6MatrixS_S_ --------------------------
	.section	.text._Z12MatMulKernel6MatrixS_S_,"ax",@progbits
	.align	128
        .global         _Z12MatMulKernel6MatrixS_S_
        .type           _Z12MatMulKernel6MatrixS_S_,@function
        .size           _Z12MatMulKernel6MatrixS_S_,(.L_x_8 - _Z12MatMulKernel6MatrixS_S_)
        .other          _Z12MatMulKernel6MatrixS_S_,@"STO_CUDA_ENTRY STV_DEFAULT"
_Z12MatMulKernel6MatrixS_S_:
.text._Z12MatMulKernel6MatrixS_S_:
[----:B------:R-:W-:Y:S01]  /*0000*/  LDC R1, c[0x0][0x37c] ;  /* 0x0000df00ff017b82 */ /* 0x000fe20000000800 */
[----:B------:R-:W0:Y:S07]  /*0010*/  S2R R0, SR_TID.X ;  /* 0x0000000000007919 */ /* 0x000e2e0000002100 */
[----:B------:R-:W0:Y:S01]  /*0020*/  S2UR UR6, SR_CTAID.X ;  /* 0x00000000000679c3 */ /* 0x000e220000002500 */
[----:B------:R-:W1:Y:S07]  /*0030*/  LDCU UR18, c[0x0][0x380] ;  /* 0x00007000ff1277ac */ /* 0x000e6e0008000800 */
[----:B------:R-:W0:Y:S02]  /*0040*/  LDC R3, c[0x0][0x360] ;  /* 0x0000d800ff037b82 */ /* 0x000e240000000800 */
[----:B0-----:R-:W-:-:S05]  /*0050*/  IMAD R2, R3, UR6, R0 ;  /* 0x0000000603027c24 */ /* 0x001fca000f8e0200 */
[----:B-1----:R-:W-:-:S13]  /*0060*/  ISETP.GE.U32.AND P0, PT, R2, UR18, PT ;  /* 0x0000001202007c0c */ /* 0x002fda000bf06070 */
[----:B------:R-:W-:Y:S05]  /*0070*/  @P0 EXIT ;  /* 0x000000000000094d */ /* 0x000fea0003800000 */
[----:B------:R-:W0:Y:S01]  /*0080*/  S2UR UR5, SR_CTAID.Y ;  /* 0x00000000000579c3 */ /* 0x000e220000002600 */
[----:B------:R-:W1:Y:S01]  /*0090*/  S2R R3, SR_TID.Y ;  /* 0x0000000000037919 */ /* 0x000e620000002200 */
[----:B------:R-:W-:Y:S01]  /*00a0*/  UISETP.GE.AND UP0, UPT, UR18, 0x1, UPT ;  /* 0x000000011200788c */ /* 0x000fe2000bf06270 */
[----:B------:R-:W-:Y:S01]  /*00b0*/  HFMA2 R19, -RZ, RZ, 0, 0 ;  /* 0x00000000ff137431 */ /* 0x000fe200000001ff */
[----:B------:R-:W2:Y:S01]  /*00c0*/  LDCU.64 UR14, c[0x0][0x358] ;  /* 0x00006b00ff0e77ac */ /* 0x000ea20008000a00 */
[----:B------:R-:W-:Y:S02]  /*00d0*/  USHF.L.U32 UR6, UR6, 0x4, URZ ;  /* 0x0000000406067899 */ /* 0x000fe400080006ff */
[----:B0-----:R-:W-:-:S04]  /*00e0*/  USHF.L.U32 UR5, UR5, 0x4, URZ ;  /* 0x0000000405057899 */ /* 0x001fc800080006ff */
[----:B--2---:R-:W-:Y:S08]  /*00f0*/  BRA.U !UP0, `(.L_x_0) ;  /* 0x0000000908707547 */ /* 0x004ff0000b800000 */
[----:B------:R-:W0:Y:S01]  /*0100*/  S2UR UR9, SR_CgaCtaId ;  /* 0x00000000000979c3 */ /* 0x000e220000008800 */
[----:B------:R-:W-:Y:S01]  /*0110*/  UIADD3 UR4, UPT, UPT, UR18, 0xf, URZ ;  /* 0x0000000f12047890 */ /* 0x000fe2000fffe0ff */
[----:B------:R-:W-:Y:S01]  /*0120*/  MOV R19, RZ ;  /* 0x000000ff00137202 */ /* 0x000fe20000000f00 */
[----:B------:R-:W1:Y:S01]  /*0130*/  LDCU UR13, c[0x0][0x3a0] ;  /* 0x00007400ff0d77ac */ /* 0x000e620008000800 */
[----:B------:R-:W2:Y:S01]  /*0140*/  LDCU UR11, c[0x0][0x388] ;  /* 0x00007100ff0b77ac */ /* 0x000ea20008000800 */
[----:B------:R-:W-:Y:S01]  /*0150*/  UMOV UR8, 0x400 ;  /* 0x0000040000087882 */ /* 0x000fe20000000000 */
[----:B------:R-:W-:Y:S02]  /*0160*/  USHF.R.U32.HI UR7, URZ, 0x4, UR4 ;  /* 0x00000004ff077899 */ /* 0x000fe40008011604 */
[----:B------:R-:W-:Y:S02]  /*0170*/  UIADD3 UR4, UPT, UPT, UR8, 0x400, URZ ;  /* 0x0000040008047890 */ /* 0x000fe4000fffe0ff */
[----:B------:R-:W-:Y:S01]  /*0180*/  ULOP3.LUT UR12, UR18, 0xf, URZ, 0xc0, !UPT ;  /* 0x0000000f120c7892 */ /* 0x000fe2000f8ec0ff */
[C-C-:B-1----:R-:W-:Y:S01]  /*0190*/  IMAD R6, R3.reuse, UR13, R0.reuse ;  /* 0x0000000d03067c24 */ /* 0x142fe2000f8e0200 */
[----:B0-----:R-:W-:Y:S01]  /*01a0*/  ULEA UR8, UR9, UR8, 0x18 ;  /* 0x0000000809087291 */ /* 0x001fe2000f8ec0ff */
[----:B--2---:R-:W-:Y:S01]  /*01b0*/  IMAD R16, R3, UR11, R0 ;  /* 0x0000000b03107c24 */ /* 0x004fe2000f8e0200 */
[----:B------:R-:W-:-:S02]  /*01c0*/  ULEA UR4, UR9, UR4, 0x18 ;  /* 0x0000000409047291 */ /* 0x000fc4000f8ec0ff */
[----:B------:R-:W-:Y:S02]  /*01d0*/  UIMAD UR10, UR5, UR11, URZ ;  /* 0x0000000b050a72a4 */ /* 0x000fe4000f8e02ff */
[----:B------:R-:W-:Y:S01]  /*01e0*/  LEA R17, R3, UR8, 0x6 ;  /* 0x0000000803117c11 */ /* 0x000fe2000f8e30ff */
[----:B------:R-:W-:Y:S01]  /*01f0*/  USHF.L.U32 UR9, UR13, 0x4, URZ ;  /* 0x000000040d097899 */ /* 0x000fe200080006ff */
[C---:B------:R-:W-:Y:S01]  /*0200*/  LEA R2, R0.reuse, UR4, 0x2 ;  /* 0x0000000400027c11 */ /* 0x040fe2000f8e10ff */
[----:B------:R-:W-:Y:S01]  /*0210*/  UIADD3 UR11, UPT, UPT, UR7, -0x1, URZ ;  /* 0xffffffff070b7890 */ /* 0x000fe2000fffe0ff */
[----:B------:R-:W-:Y:S01]  /*0220*/  LEA R7, R0, R17, 0x2 ;  /* 0x0000001100077211 */ /* 0x000fe200078e10ff */
[----:B------:R-:W-:Y:S01]  /*0230*/  UMOV UR4, URZ ;  /* 0x000000ff00047c82 */ /* 0x000fe20008000000 */
[----:B------:R-:W-:Y:S02]  /*0240*/  IADD3 R4, PT, PT, R17, 0x20, RZ ;  /* 0x0000002011047810 */ /* 0x000fe40007ffe0ff */
[----:B------:R-:W-:-:S07]  /*0250*/  LEA R5, R3, R2, 0x6 ;  /* 0x0000000203057211 */ /* 0x000fce00078e30ff */
.L_x_6:
[----:B0-----:R-:W0:Y:S01]  /*0260*/  LDCU.64 UR20, c[0x0][0x390] ;  /* 0x00007200ff1477ac */ /* 0x001e220008000a00 */
[----:B------:R-:W1:Y:S01]  /*0270*/  LDCU.64 UR22, c[0x0][0x3a8] ;  /* 0x00007500ff1677ac */ /* 0x000e620008000a00 */
[----:B------:R-:W-:Y:S02]  /*0280*/  ULEA UR8, UR4, UR10, 0x4 ;  /* 0x0000000a04087291 */ /* 0x000fe4000f8e20ff */
[----:B------:R-:W-:Y:S02]  /*0290*/  UIMAD UR13, UR9, UR4, UR6 ;  /* 0x00000004090d72a4 */ /* 0x000fe4000f8e0206 */
[----:B------:R-:W-:Y:S02]  /*02a0*/  USHF.R.S32.HI UR16, URZ, 0x1f, UR8 ;  /* 0x0000001fff107899 */ /* 0x000fe40008011408 */
[----:B------:R-:W-:Y:S01]  /*02b0*/  USHF.R.S32.HI UR17, URZ, 0x1f, UR13 ;  /* 0x0000001fff117899 */ /* 0x000fe2000801140d */
[----:B------:R-:W-:Y:S02]  /*02c0*/  IADD3 R11, P1, PT, R16, UR8, RZ ;  /* 0x00000008100b7c10 */ /* 0x000fe4000ff3e0ff */
[----:B------:R-:W-:-:S02]  /*02d0*/  IADD3 R9, P0, PT, R6, UR13, RZ ;  /* 0x0000000d06097c10 */ /* 0x000fc4000ff1e0ff */
[----:B------:R-:W-:Y:S02]  /*02e0*/  LEA.HI.X.SX32 R14, R16, UR16, 0x1, P1 ;  /* 0x00000010100e7c11 */ /* 0x000fe400088f0eff */
[----:B0-----:R-:W-:Y:S02]  /*02f0*/  LEA R10, P1, R11, UR20, 0x2 ;  /* 0x000000140b0a7c11 */ /* 0x001fe4000f8210ff */
[----:B------:R-:W-:Y:S02]  /*0300*/  LEA.HI.X.SX32 R12, R6, UR17, 0x1, P0 ;  /* 0x00000011060c7c11 */ /* 0x000fe400080f0eff */
[----:B-1----:R-:W-:Y:S02]  /*0310*/  LEA R8, P0, R9, UR22, 0x2 ;  /* 0x0000001609087c11 */ /* 0x002fe4000f8010ff */
[----:B------:R-:W-:Y:S02]  /*0320*/  LEA.HI.X R11, R11, UR21, R14, 0x2, P1 ;  /* 0x000000150b0b7c11 */ /* 0x000fe400088f140e */
[----:B------:R-:W-:-:S03]  /*0330*/  LEA.HI.X R9, R9, UR23, R12, 0x2, P0 ;  /* 0x0000001709097c11 */ /* 0x000fc600080f140c */
[----:B------:R-:W2:Y:S04]  /*0340*/  LDG.E R10, desc[UR14][R10.64] ;  /* 0x0000000e0a0a7981 */ /* 0x000ea8000c1e1900 */
[----:B------:R-:W3:Y:S01]  /*0350*/  LDG.E R8, desc[UR14][R8.64] ;  /* 0x0000000e08087981 */ /* 0x000ee2000c1e1900 */
[----:B------:R-:W-:-:S04]  /*0360*/  UISETP.GE.AND UP0, UPT, UR4, UR11, UPT ;  /* 0x0000000b0400728c */ /* 0x000fc8000bf06270 */
[----:B------:R-:W-:-:S04]  /*0370*/  USEL UR8, UR12, 0x10, UP0 ;  /* 0x000000100c087887 */ /* 0x000fc80008000000 */
[----:B------:R-:W-:Y:S01]  /*0380*/  UISETP.NE.AND UP0, UPT, UR8, URZ, UPT ;  /* 0x000000ff0800728c */ /* 0x000fe2000bf05270 */
[----:B--2---:R0:W-:Y:S04]  /*0390*/  STS [R7], R10 ;  /* 0x0000000a07007388 */ /* 0x0041e80000000800 */
[----:B---3--:R0:W-:Y:S01]  /*03a0*/  STS [R5], R8 ;  /* 0x0000000805007388 */ /* 0x0081e20000000800 */
[----:B------:R-:W-:Y:S06]  /*03b0*/  BAR.SYNC.DEFER_BLOCKING 0x0 ;  /* 0x0000000000007b1d */ /* 0x000fec0000010000 */
[----:B------:R-:W-:Y:S05]  /*03c0*/  BRA.U !UP0, `(.L_x_1) ;  /* 0x0000000508ac7547 */ /* 0x000fea000b800000 */
[----:B------:R-:W-:Y:S01]  /*03d0*/  UISETP.GE.AND UP0, UPT, UR4, UR11, UPT ;  /* 0x0000000b0400728c */ /* 0x000fe2000bf06270 */
[----:B------:R-:W-:Y:S01]  /*03e0*/  MOV R20, RZ ;  /* 0x000000ff00147202 */ /* 0x000fe20000000f00 */
[----:B------:R-:W-:-:S07]  /*03f0*/  ULOP3.LUT UR16, UR8, 0xf, URZ, 0xc0, !UPT ;  /* 0x0000000f08107892 */ /* 0x000fce000f8ec0ff */
[----:B------:R-:W-:Y:S05]  /*0400*/  BRA.U UP0, `(.L_x_2) ;  /* 0x0000000100b47547 */ /* 0x000fea000b800000 */
[----:B------:R-:W-:Y:S01]  /*0410*/  MOV R20, 0xfffffff0 ;  /* 0xfffffff000147802 */ /* 0x000fe20000000f00 */
[----:B------:R-:W-:Y:S01]  /*0420*/  UMOV UR13, 0x200 ;  /* 0x00000200000d7882 */ /* 0x000fe20000000000 */
[----:B------:R-:W-:-:S07]  /*0430*/  MOV R18, R4 ;  /* 0x0000000400127202 */ /* 0x000fce0000000f00 */
.L_x_3:
[----:B------:R-:W-:Y:S01]  /*0440*/  LDS R23, [R2+UR13+-0x200] ;  /* 0xfffe000d02177984 */ /* 0x000fe20008000800 */
[----:B------:R-:W-:-:S03]  /*0450*/  IADD3 R20, PT, PT, R20, 0x10, RZ ;  /* 0x0000001014147810 */ /* 0x000fc60007ffe0ff */
[----:B------:R-:W1:Y:S04]  /*0460*/  LDS.128 R12, [R18+-0x20] ;  /* 0xffffe000120c7984 */ /* 0x000e680000000c00 */
[----:B------:R-:W2:Y:S04]  /*0470*/  LDS R27, [R2+UR13+-0x1c0] ;  /* 0xfffe400d021b7984 */ /* 0x000ea80008000800 */
[----:B------:R-:W3:Y:S04]  /*0480*/  LDS R25, [R2+UR13+-0x180] ;  /* 0xfffe800d02197984 */ /* 0x000ee80008000800 */
[----:B------:R-:W4:Y:S04]  /*0490*/  LDS R26, [R2+UR13+-0x140] ;  /* 0xfffec00d021a7984 */ /* 0x000f280008000800 */
[----:B------:R-:W-:Y:S04]  /*04a0*/  LDS R21, [R2+UR13+-0x100] ;  /* 0xffff000d02157984 */ /* 0x000fe80008000800 */
[----:B0-----:R-:W0:Y:S04]  /*04b0*/  LDS.128 R8, [R18+-0x10] ;  /* 0xfffff00012087984 */ /* 0x001e280000000c00 */
[----:B------:R-:W5:Y:S04]  /*04c0*/  LDS R22, [R2+UR13+-0xc0] ;  /* 0xffff400d02167984 */ /* 0x000f680008000800 */
[----:B------:R-:W-:Y:S01]  /*04d0*/  LDS R24, [R2+UR13+-0x40] ;  /* 0xffffc00d02187984 */ /* 0x000fe20008000800 */
[----:B-1----:R-:W-:-:S03]  /*04e0*/  FFMA R12, R12, R23, R19 ;  /* 0x000000170c0c7223 */ /* 0x002fc60000000013 */
[----:B------:R-:W1:Y:S01]  /*04f0*/  LDS R23, [R2+UR13+-0x80] ;  /* 0xffff800d02177984 */ /* 0x000e620008000800 */
[----:B--2---:R-:W-:-:S03]  /*0500*/  FFMA R12, R27, R13, R12 ;  /* 0x0000000d1b0c7223 */ /* 0x004fc6000000000c */
[----:B------:R-:W-:Y:S01]  /*0510*/  LDS R19, [R2+UR13] ;  /* 0x0000000d02137984 */ /* 0x000fe20008000800 */
[----:B---3--:R-:W-:-:S04]  /*0520*/  FFMA R25, R25, R14, R12 ;  /* 0x0000000e19197223 */ /* 0x008fc8000000000c */
[----:B----4-:R-:W-:Y:S02]  /*0530*/  FFMA R25, R26, R15, R25 ;  /* 0x0000000f1a197223 */ /* 0x010fe40000000019 */
[----:B------:R-:W2:Y:S04]  /*0540*/  LDS.128 R12, [R18] ;  /* 0x00000000120c7984 */ /* 0x000ea80000000c00 */
[----:B------:R-:W3:Y:S01]  /*0550*/  LDS R26, [R2+UR13+0x40] ;  /* 0x0000400d021a7984 */ /* 0x000ee20008000800 */
[----:B0-----:R-:W-:-:S04]  /*0560*/  FFMA R21, R8, R21, R25 ;  /* 0x0000001508157223 */ /* 0x001fc80000000019 */
[----:B-----5:R-:W-:Y:S02]  /*0570*/  FFMA R22, R22, R9, R21 ;  /* 0x0000000916167223 */ /* 0x020fe40000000015 */
[----:B------:R-:W0:Y:S02]  /*0580*/  LDS R21, [R2+UR13+0x80] ;  /* 0x0000800d02157984 */ /* 0x000e240008000800 */
[----:B-1----:R-:W-:Y:S02]  /*0590*/  FFMA R23, R23, R10, R22 ;  /* 0x0000000a17177223 */ /* 0x002fe40000000016 */
[----:B------:R-:W1:Y:S02]  /*05a0*/  LDS R22, [R2+UR13+0xc0] ;  /* 0x0000c00d02167984 */ /* 0x000e640008000800 */
[----:B------:R-:W-:Y:S02]  /*05b0*/  FFMA R25, R24, R11, R23 ;  /* 0x0000000b18197223 */ /* 0x000fe40000000017 */
[----:B------:R-:W-:Y:S04]  /*05c0*/  LDS R23, [R2+UR13+0x100] ;  /* 0x0001000d02177984 */ /* 0x000fe80008000800 */
[----:B------:R4:W5:Y:S01]  /*05d0*/  LDS.128 R8, [R18+0x10] ;  /* 0x0000100012087984 */ /* 0x0009620000000c00 */
[----:B--2---:R-:W-:-:S03]  /*05e0*/  FFMA R25, R12, R19, R25 ;  /* 0x000000130c197223 */ /* 0x004fc60000000019 */
[----:B------:R-:W2:Y:S01]  /*05f0*/  LDS R24, [R2+UR13+0x140] ;  /* 0x0001400d02187984 */ /* 0x000ea20008000800 */
[----:B---3--:R-:W-:-:S03]  /*0600*/  FFMA R26, R26, R13, R25 ;  /* 0x0000000d1a1a7223 */ /* 0x008fc60000000019 */
[----:B------:R-:W3:Y:S01]  /*0610*/  LDS R19, [R2+UR13+0x180] ;  /* 0x0001800d02137984 */ /* 0x000ee20008000800 */
[----:B----4-:R-:W-:-:S03]  /*0620*/  IADD3 R18, PT, PT, R18, 0x40, RZ ;  /* 0x0000004012127810 */ /* 0x010fc60007ffe0ff */
[----:B------:R-:W4:Y:S01]  /*0630*/  LDS R12, [R2+UR13+0x1c0] ;  /* 0x0001c00d020c7984 */ /* 0x000f220008000800 */
[----:B------:R-:W-:Y:S01]  /*0640*/  UIADD3 UR13, UPT, UPT, UR13, 0x400, URZ ;  /* 0x000004000d0d7890 */ /* 0x000fe2000fffe0ff */
[----:B0-----:R-:W-:-:S03]  /*0650*/  FFMA R21, R21, R14, R26 ;  /* 0x0000000e15157223 */ /* 0x001fc6000000001a */
[----:B------:R-:W-:Y:S01]  /*0660*/  UISETP.NE.AND UP0, UPT, UR13, 0x600, UPT ;  /* 0x000006000d00788c */ /* 0x000fe2000bf05270 */
[----:B-1----:R-:W-:-:S04]  /*0670*/  FFMA R15, R22, R15, R21 ;  /* 0x0000000f160f7223 */ /* 0x002fc80000000015 */
[----:B-----5:R-:W-:-:S04]  /*0680*/  FFMA R15, R8, R23, R15 ;  /* 0x00000017080f7223 */ /* 0x020fc8000000000f */
[----:B--2---:R-:W-:-:S04]  /*0690*/  FFMA R24, R24, R9, R15 ;  /* 0x0000000918187223 */ /* 0x004fc8000000000f */
[----:B---3--:R-:W-:-:S04]  /*06a0*/  FFMA R19, R19, R10, R24 ;  /* 0x0000000a13137223 */ /* 0x008fc80000000018 */
[----:B----4-:R-:W-:Y:S01]  /*06b0*/  FFMA R19, R12, R11, R19 ;  /* 0x0000000b0c137223 */ /* 0x010fe20000000013 */
[----:B------:R-:W-:Y:S06]  /*06c0*/  BRA.U UP0, `(.L_x_3) ;  /* 0xfffffffd005c7547 */ /* 0x000fec000b83ffff */
[----:B------:R-:W-:-:S07]  /*06d0*/  IADD3 R20, PT, PT, R20, 0x10, RZ ;  /* 0x0000001014147810 */ /* 0x000fce0007ffe0ff */
.L_x_2:
[----:B------:R-:W-:-:S09]  /*06e0*/  UISETP.NE.AND UP0, UPT, UR16, URZ, UPT ;  /* 0x000000ff1000728c */ /* 0x000fd2000bf05270 */
[----:B------:R-:W-:Y:S05]  /*06f0*/  BRA.U !UP0, `(.L_x_1) ;  /* 0x0000000108e07547 */ /* 0x000fea000b800000 */
[----:B------:R-:W-:Y:S02]  /*0700*/  UISETP.GE.U32.AND UP0, UPT, UR16, 0x8, UPT ;  /* 0x000000081000788c */ /* 0x000fe4000bf06070 */
[----:B------:R-:W-:-:S04]  /*0710*/  ULOP3.LUT UR13, UR8, 0x7, URZ, 0xc0, !UPT ;  /* 0x00000007080d7892 */ /* 0x000fc8000f8ec0ff */
[----:B------:R-:W-:-:S03]  /*0720*/  UISETP.NE.AND UP1, UPT, UR13, URZ, UPT ;  /* 0x000000ff0d00728c */ /* 0x000fc6000bf25270 */
[----:B------:R-:W-:Y:S08]  /*0730*/  BRA.U !UP0, `(.L_x_4) ;  /* 0x0000000108547547 */ /* 0x000ff0000b800000 */
[C---:B------:R-:W-:Y:S02]  /*0740*/  LEA R26, R20.reuse, R2, 0x6 ;  /* 0x00000002141a7211 */ /* 0x040fe400078e30ff */
[C---:B------:R-:W-:Y:S02]  /*0750*/  LEA R25, R20.reuse, R17, 0x2 ;  /* 0x0000001114197211 */ /* 0x040fe400078e10ff */
[----:B------:R-:W-:Y:S01]  /*0760*/  IADD3 R20, PT, PT, R20, 0x8, RZ ;  /* 0x0000000814147810 */ /* 0x000fe20007ffe0ff */
[----:B------:R-:W-:Y:S04]  /*0770*/  LDS R27, [R26] ;  /* 0x000000001a1b7984 */ /* 0x000fe80000000800 */
[----:B0-----:R-:W0:Y:S04]  /*0780*/  LDS.128 R8, [R25] ;  /* 0x0000000019087984 */ /* 0x001e280000000c00 */
[----:B------:R-:W1:Y:S04]  /*0790*/  LDS R22, [R26+0x40] ;  /* 0x000040001a167984 */ /* 0x000e680000000800 */
[----:B------:R-:W2:Y:S04]  /*07a0*/  LDS R23, [R26+0x80] ;  /* 0x000080001a177984 */ /* 0x000ea80000000800 */
[----:B------:R-:W3:Y:S04]  /*07b0*/  LDS R18, [R26+0xc0] ;  /* 0x0000c0001a127984 */ /* 0x000ee80000000800 */
[----:B------:R-:W-:Y:S04]  /*07c0*/  LDS R21, [R26+0x100] ;  /* 0x000100001a157984 */ /* 0x000fe80000000800 */
[----:B------:R-:W4:Y:S04]  /*07d0*/  LDS.128 R12, [R25+0x10] ;  /* 0x00001000190c7984 */ /* 0x000f280000000c00 */
[----:B------:R-:W5:Y:S01]  /*07e0*/  LDS R24, [R26+0x140] ;  /* 0x000140001a187984 */ /* 0x000f620000000800 */
[----:B0-----:R-:W-:-:S03]  /*07f0*/  FFMA R27, R8, R27, R19 ;  /* 0x0000001b081b7223 */ /* 0x001fc60000000013 */
[----:B------:R-:W0:Y:S01]  /*0800*/  LDS R19, [R26+0x180] ;  /* 0x000180001a137984 */ /* 0x000e220000000800 */
[----:B-1----:R-:W-:-:S03]  /*0810*/  FFMA R22, R22, R9, R27 ;  /* 0x0000000916167223 */ /* 0x002fc6000000001b */
[----:B------:R-:W1:Y:S01]  /*0820*/  LDS R8, [R26+0x1c0] ;  /* 0x0001c0001a087984 */ /* 0x000e620000000800 */
[----:B--2---:R-:W-:-:S04]  /*0830*/  FFMA R23, R23, R10, R22 ;  /* 0x0000000a17177223 */ /* 0x004fc80000000016 */
[----:B---3--:R-:W-:-:S04]  /*0840*/  FFMA R11, R18, R11, R23 ;  /* 0x0000000b120b7223 */ /* 0x008fc80000000017 */
[----:B----4-:R-:W-:-:S04]  /*0850*/  FFMA R11, R12, R21, R11 ;  /* 0x000000150c0b7223 */ /* 0x010fc8000000000b */
[----:B-----5:R-:W-:-:S04]  /*0860*/  FFMA R24, R24, R13, R11 ;  /* 0x0000000d18187223 */ /* 0x020fc8000000000b */
[----:B0-----:R-:W-:-:S04]  /*0870*/  FFMA R19, R19, R14, R24 ;  /* 0x0000000e13137223 */ /* 0x001fc80000000018 */
[----:B-1----:R-:W-:-:S07]  /*0880*/  FFMA R19, R8, R15, R19 ;  /* 0x0000000f08137223 */ /* 0x002fce0000000013 */
.L_x_4:
[----:B------:R-:W-:Y:S05]  /*0890*/  BRA.U !UP1, `(.L_x_1) ;  /* 0x0000000109787547 */ /* 0x000fea000b800000 */
[----:B------:R-:W-:Y:S02]  /*08a0*/  UISETP.GE.U32.AND UP0, UPT, UR13, 0x4, UPT ;  /* 0x000000040d00788c */ /* 0x000fe4000bf06070 */
[----:B------:R-:W-:-:S04]  /*08b0*/  ULOP3.LUT UR8, UR8, 0x3, URZ, 0xc0, !UPT ;  /* 0x0000000308087892 */ /* 0x000fc8000f8ec0ff */
[----:B------:R-:W-:-:S03]  /*08c0*/  UISETP.NE.AND UP1, UPT, UR8, URZ, UPT ;  /* 0x000000ff0800728c */ /* 0x000fc6000bf25270 */
[----:B------:R-:W-:Y:S08]  /*08d0*/  BRA.U !UP0, `(.L_x_5) ;  /* 0x0000000108307547 */ /* 0x000ff0000b800000 */
[C---:B0-----:R-:W-:Y:S02]  /*08e0*/  LEA R8, R20.reuse, R17, 0x2 ;  /* 0x0000001114087211 */ /* 0x041fe400078e10ff */
[C---:B------:R-:W-:Y:S02]  /*08f0*/  LEA R12, R20.reuse, R2, 0x6 ;  /* 0x00000002140c7211 */ /* 0x040fe400078e30ff */
[----:B------:R-:W-:Y:S02]  /*0900*/  IADD3 R20, PT, PT, R20, 0x4, RZ ;  /* 0x0000000414147810 */ /* 0x000fe40007ffe0ff */
[----:B------:R-:W-:Y:S04]  /*0910*/  LDS.128 R8, [R8] ;  /* 0x0000000008087984 */ /* 0x000fe80000000c00 */
[----:B------:R-:W0:Y:S04]  /*0920*/  LDS R13, [R12] ;  /* 0x000000000c0d7984 */ /* 0x000e280000000800 */
[----:B------:R-:W1:Y:S04]  /*0930*/  LDS R15, [R12+0x40] ;  /* 0x000040000c0f7984 */ /* 0x000e680000000800 */
[----:B------:R-:W2:Y:S04]  /*0940*/  LDS R18, [R12+0x80] ;  /* 0x000080000c127984 */ /* 0x000ea80000000800 */
[----:B------:R-:W3:Y:S01]  /*0950*/  LDS R21, [R12+0xc0] ;  /* 0x0000c0000c157984 */ /* 0x000ee20000000800 */
[----:B0-----:R-:W-:-:S04]  /*0960*/  FFMA R14, R8, R13, R19 ;  /* 0x0000000d080e7223 */ /* 0x001fc80000000013 */
[----:B-1----:R-:W-:-:S04]  /*0970*/  FFMA R9, R15, R9, R14 ;  /* 0x000000090f097223 */ /* 0x002fc8000000000e */
[----:B--2---:R-:W-:-:S04]  /*0980*/  FFMA R10, R18, R10, R9 ;  /* 0x0000000a120a7223 */ /* 0x004fc80000000009 */
[----:B---3--:R-:W-:-:S07]  /*0990*/  FFMA R19, R21, R11, R10 ;  /* 0x0000000b15137223 */ /* 0x008fce000000000a */
.L_x_5:
[----:B------:R-:W-:Y:S05]  /*09a0*/  BRA.U !UP1, `(.L_x_1) ;  /* 0x0000000109347547 */ /* 0x000fea000b800000 */
[C---:B0-----:R-:W-:Y:S01]  /*09b0*/  LEA R8, R20.reuse, R17, 0x2 ;  /* 0x0000001114087211 */ /* 0x041fe200078e10ff */
[----:B------:R-:W-:Y:S01]  /*09c0*/  UISETP.NE.AND UP0, UPT, UR8, 0x1, UPT ;  /* 0x000000010800788c */ /* 0x000fe2000bf05270 */
[----:B------:R-:W-:-:S04]  /*09d0*/  LEA R20, R20, R2, 0x6 ;  /* 0x0000000214147211 */ /* 0x000fc800078e30ff */
[----:B------:R-:W-:Y:S04]  /*09e0*/  LDS.128 R8, [R8] ;  /* 0x0000000008087984 */ /* 0x000fe80000000c00 */
[----:B------:R-:W0:Y:S02]  /*09f0*/  LDS R12, [R20] ;  /* 0x00000000140c7984 */ /* 0x000e240000000800 */
[----:B0-----:R-:W-:Y:S01]  /*0a00*/  FFMA R19, R8, R12, R19 ;  /* 0x0000000c08137223 */ /* 0x001fe20000000013 */
[----:B------:R-:W-:Y:S06]  /*0a10*/  BRA.U !UP0, `(.L_x_1) ;  /* 0x0000000108187547 */ /* 0x000fec000b800000 */
[----:B------:R-:W-:Y:S01]  /*0a20*/  UISETP.NE.AND UP0, UPT, UR8, 0x2, UPT ;  /* 0x000000020800788c */ /* 0x000fe2000bf05270 */
[----:B------:R-:W0:Y:S05]  /*0a30*/  LDS R8, [R20+0x40] ;  /* 0x0000400014087984 */ /* 0x000e2a0000000800 */
[----:B------:R-:W-:-:S13]  /*0a40*/  PLOP3.LUT P0, PT, PT, PT, UP0, 0x80, 0x8 ;  /* 0x000000000008781c */ /* 0x000fda0003f0f008 */
[----:B------:R-:W1:Y:S01]  /*0a50*/  @P0 LDS R12, [R20+0x80] ;  /* 0x00008000140c0984 */ /* 0x000e620000000800 */
[----:B0-----:R-:W-:-:S04]  /*0a60*/  FFMA R19, R8, R9, R19 ;  /* 0x0000000908137223 */ /* 0x001fc80000000013 */
[----:B-1----:R-:W-:-:S07]  /*0a70*/  @P0 FFMA R19, R12, R10, R19 ;  /* 0x0000000a0c130223 */ /* 0x002fce0000000013 */
.L_x_1:
[----:B------:R-:W-:Y:S01]  /*0a80*/  BAR.SYNC.DEFER_BLOCKING 0x0 ;  /* 0x0000000000007b1d */ /* 0x000fe20000010000 */
[----:B------:R-:W-:-:S04]  /*0a90*/  UIADD3 UR4, UPT, UPT, UR4, 0x1, URZ ;  /* 0x0000000104047890 */ /* 0x000fc8000fffe0ff */
[----:B------:R-:W-:-:S09]  /*0aa0*/  UISETP.NE.AND UP0, UPT, UR4, UR7, UPT ;  /* 0x000000070400728c */ /* 0x000fd2000bf05270 */
[----:B------:R-:W-:Y:S05]  /*0ab0*/  BRA.U UP0, `(.L_x_6) ;  /* 0xfffffff500e87547 */ /* 0x000fea000b83ffff */
.L_x_0:
[----:B------:R-:W2:Y:S01]  /*0ac0*/  LDCU UR4, c[0x0][0x3b8] ;  /* 0x00007700ff0477ac */ /* 0x000ea20008000800 */
[----:B------:R-:W3:Y:S01]  /*0ad0*/  LDCU.64 UR8, c[0x0][0x3c0] ;  /* 0x00007800ff0877ac */ /* 0x000ee20008000a00 */
[----:B--2---:R-:W-:Y:S02]  /*0ae0*/  UIMAD UR5, UR5, UR4, UR6 ;  /* 0x00000004050572a4 */ /* 0x004fe4000f8e0206 */
[----:B-1----:R-:W-:Y:S02]  /*0af0*/  IMAD R0, R3, UR4, R0 ;  /* 0x0000000403007c24 */ /* 0x002fe4000f8e0200 */
[----:B------:R-:W-:-:S03]  /*0b00*/  USHF.R.S32.HI UR4, URZ, 0x1f, UR5 ;  /* 0x0000001fff047899 */ /* 0x000fc60008011405 */
[----:B------:R-:W-:-:S04]  /*0b10*/  IADD3 R3, P0, PT, R0, UR5, RZ ;  /* 0x0000000500037c10 */ /* 0x000fc8000ff1e0ff */
[----:B------:R-:W-:Y:S02]  /*0b20*/  LEA.HI.X.SX32 R0, R0, UR4, 0x1, P0 ;  /* 0x0000000400007c11 */ /* 0x000fe400080f0eff */
[----:B---3--:R-:W-:-:S04]  /*0b30*/  LEA R2, P0, R3, UR8, 0x2 ;  /* 0x0000000803027c11 */ /* 0x008fc8000f8010ff */
[----:B------:R-:W-:-:S05]  /*0b40*/  LEA.HI.X R3, R3, UR9, R0, 0x2, P0 ;  /* 0x0000000903037c11 */ /* 0x000fca00080f1400 */
[----:B------:R-:W-:Y:S01]  /*0b50*/  STG.E desc[UR14][R2.64], R19 ;  /* 0x0000001302007986 */ /* 0x000fe2000c10190e */
[----:B------:R-:W-:Y:S05]  /*0b60*/  EXIT ;  /* 0x000000000000794d */ /* 0x000fea0003800000 */
.L_x_7:
[----:B------:R-:W-:-:S00]  /*0b70*/  BRA `(.L_x_7) ;  /* 0xfffffffc00fc7947 */ /* 0x000fc0000383ffff */
[----:B------:R-:W-:-:S00]  /*0b80*/  NOP ;  /* 0x0000000000007918 */ /* 0x000fc00000000000 */
[----:B------:R-:W-:-:S00]  /*0b90*/  NOP ;  /* 0x0000000000007918 */ /* 0x000fc00000000000 */
[----:B------:R-:W-:-:S00]  /*0ba0*/  NOP ;  /* 0x0000000000007918 */ /* 0x000fc00000000000 */
[----:B------:R-:W-:-:S00]  /*0bb0*/  NOP ;  /* 0x0000000000007918 */ /* 0x000fc00000000000 */
[----:B------:R-:W-:-:S00]  /*0bc0*/  NOP ;  /* 0x0000000000007918 */ /* 0x000fc00000000000 */
[----:B------:R-:W-:-:S00]  /*0bd0*/  NOP ;  /* 0x0000000000007918 */ /* 0x000fc00000000000 */
[----:B------:R-:W-:-:S00]  /*0be0*/  NOP ;  /* 0x0000000000007918 */ /* 0x000fc00000000000 */
[----:B------:R-:W-:-:S00]  /*0bf0*/  NOP ;  /* 0x0000000000007918 */ /* 0x000fc00000000000 */
.L_x_8:


//--------------------- .nv.shared._Z12MatMulKernel6MatrixS_S_ --------------------------
	.section	.nv.shared._Z12MatMulKernel6MatrixS_S_,"aw",@nobits
	.sectionflags	@""
	.align	4
.nv.shared._Z12MatMulKernel6MatrixS_S_:
	.zero		3072


//--------------------- .nv.shared.reserved.0     --------------------------
	.section	.nv.shared.reserved.0,"aw",@nobits
	.weak		__nv_reservedSMEM_offset_0_alias
	.size		__nv_reservedSMEM_offset_0_alias, 0, 64
	.other		__nv_reservedSMEM_offset_0_alias,@"STO_CUDA_RESERVED_SHARED STV_DEFAULT"
__nv_reservedSMEM_offset_0_alias:
	.zero		0
	.zero		64


//--------------------- .nv.constant0._Z12MatMulKernel6MatrixS_S_ --------------------------
	.section	.nv.constant0._Z12MatMulKernel6MatrixS_S_,"a",@progbits
	.sectionflags	@""
	.align	4
.nv.constant0._Z12MatMulKernel6MatrixS_S_:
	.zero		968


//--------------------- SYMBOLS --------------------------

	.type		.nv.reservedSmem.offset0,@object
	.size		.nv.reservedSmem.offset0,0x4
	.type		.nv.reservedSmem.cap,@object
	.size		.nv.reservedSmem.cap,0x4
